//
// Generated by NVIDIA NVVM Compiler
//
// Compiler Build ID: CL-36424714
// Cuda compilation tools, release 13.0, V13.0.88
// Based on NVVM 20.0.0
//

.version 9.0
.target sm_100
.address_size 64

	// .globl	_Z7vec_addPfS_S_

.visible .entry _Z7vec_addPfS_S_(
	.param .u64 .ptr .align 1 _Z7vec_addPfS_S__param_0,
	.param .u64 .ptr .align 1 _Z7vec_addPfS_S__param_1,
	.param .u64 .ptr .align 1 _Z7vec_addPfS_S__param_2
)
{
	.reg .pred 	%p<2>;
	.reg .b32 	%r<5>;
	.reg .b32 	%f<4>;
	.reg .b64 	%rd<11>;

	ld.param.u64 	%rd1, [_Z7vec_addPfS_S__param_0];
	ld.param.u64 	%rd2, [_Z7vec_addPfS_S__param_1];
	ld.param.u64 	%rd3, [_Z7vec_addPfS_S__param_2];
	mov.u32 	%r2, %ctaid.x;
	mov.u32 	%r3, %ntid.x;
	mov.u32 	%r4, %tid.x;
	mad.lo.s32 	%r1, %r2, %r3, %r4;
	setp.gt.s32 	%p1, %r1, 1023;
	@%p1 bra 	$L__BB0_2;
	cvta.to.global.u64 	%rd4, %rd1;
	cvta.to.global.u64 	%rd5, %rd2;
	cvta.to.global.u64 	%rd6, %rd3;
	mul.wide.s32 	%rd7, %r1, 4;
	add.s64 	%rd8, %rd4, %rd7;
	ld.global.f32 	%f1, [%rd8];
	add.s64 	%rd9, %rd5, %rd7;
	ld.global.f32 	%f2, [%rd9];
	add.f32 	%f3, %f1, %f2;
	add.s64 	%rd10, %rd6, %rd7;
	st.global.f32 	[%rd10], %f3;
$L__BB0_2:
	ret;

}


// ===== COMPILED SASS (sm_100) =====

	.target	sm_100

	.elftype	@"ET_EXEC"


//--------------------- .note.nv.tkinfo           --------------------------
	.section	.note.nv.tkinfo,"",@"SHT_NOTE"
	.sectionflags	@"SHF_NOTE_NV_TKINFO"
	.tkinfo
        /*0018*/ 	.word	0x00000002
        /*0030*/ 	.string	""
        /*0030*/ 	.string	"ptxas"
        /*0030*/ 	.string	"Cuda compilation tools, release 13.0, V13.0.88"
        /*0030*/ 	.string	"Build cuda_13.0.r13.0/compiler.36424714_0"
        /*0030*/ 	.string	"-arch sm_100 -m 64 "



//--------------------- .note.nv.cuinfo           --------------------------
	.section	.note.nv.cuinfo,"",@"SHT_NOTE"
	.sectionflags	@"SHF_NOTE_NV_CUINFO"
        /*0018*/ 	.short	0x0002
        /*001a*/ 	.short	0x0064
        /*001c*/ 	.short	0x0082
	.zero		2


//--------------------- .nv.info                  --------------------------
	.section	.nv.info,"",@"SHT_CUDA_INFO"
	.align	4


	//----- nvinfo : EIATTR_REGCOUNT
	.align		4
        /*0000*/ 	.byte	0x04, 0x2f
        /*0002*/ 	.short	(.L_1 - .L_0)
	.align		4
.L_0:
        /*0004*/ 	.word	index@(_Z7vec_addPfS_S_)
        /*0008*/ 	.word	0x0000000c


	//----- nvinfo : EIATTR_FRAME_SIZE
	.align		4
.L_1:
        /*000c*/ 	.byte	0x04, 0x11
        /*000e*/ 	.short	(.L_3 - .L_2)
	.align		4
.L_2:
        /*0010*/ 	.word	index@(_Z7vec_addPfS_S_)
        /*0014*/ 	.word	0x00000000


	//----- nvinfo : EIATTR_MIN_STACK_SIZE
	.align		4
.L_3:
        /*0018*/ 	.byte	0x04, 0x12
        /*001a*/ 	.short	(.L_5 - .L_4)
	.align		4
.L_4:
        /*001c*/ 	.word	index@(_Z7vec_addPfS_S_)
        /*0020*/ 	.word	0x00000000
.L_5:


//--------------------- .nv.compat                --------------------------
	.section	.nv.compat,"",@"SHT_CUDA_COMPAT_INFO"
	.align	4
        /*0000*/ 	.byte	0x02, 0x09, 0x00, 0x00, 0x02, 0x02, 0x01, 0x00, 0x02, 0x05, 0x05, 0x00, 0x03, 0x07, 0x01, 0x01
        /*0010*/ 	.byte	0x02, 0x03, 0x00, 0x00, 0x02, 0x06, 0x01, 0x00, 0x04, 0x0b, 0x08, 0x00, 0x09, 0x00, 0x00, 0x00
        /*0020*/ 	.byte	0x00, 0x00, 0x00, 0x00


//--------------------- .nv.info._Z7vec_addPfS_S_ --------------------------
	.section	.nv.info._Z7vec_addPfS_S_,"",@"SHT_CUDA_INFO"
	.sectionflags	@""
	.align	4


	//----- nvinfo : EIATTR_CUDA_API_VERSION
	.align		4
        /*0000*/ 	.byte	0x04, 0x37
        /*0002*/ 	.short	(.L_7 - .L_6)
.L_6:
        /*0004*/ 	.word	0x00000082


	//----- nvinfo : EIATTR_KPARAM_INFO
	.align		4
.L_7:
        /*0008*/ 	.byte	0x04, 0x17
        /*000a*/ 	.short	(.L_9 - .L_8)
.L_8:
        /*000c*/ 	.word	0x00000000
        /*0010*/ 	.short	0x0002
        /*0012*/ 	.short	0x0010
        /*0014*/ 	.byte	0x00, 0xf5, 0x21, 0x00


	//----- nvinfo : EIATTR_KPARAM_INFO
	.align		4
.L_9:
        /*0018*/ 	.byte	0x04, 0x17
        /*001a*/ 	.short	(.L_11 - .L_10)
.L_10:
        /*001c*/ 	.word	0x00000000
        /*0020*/ 	.short	0x0001
        /*0022*/ 	.short	0x0008
        /*0024*/ 	.byte	0x00, 0xf5, 0x21, 0x00


	//----- nvinfo : EIATTR_KPARAM_INFO
	.align		4
.L_11:
        /*0028*/ 	.byte	0x04, 0x17
        /*002a*/ 	.short	(.L_13 - .L_12)
.L_12:
        /*002c*/ 	.word	0x00000000
        /*0030*/ 	.short	0x0000
        /*0032*/ 	.short	0x0000
        /*0034*/ 	.byte	0x00, 0xf5, 0x21, 0x00


	//----- nvinfo : EIATTR_SPARSE_MMA_MASK
	.align		4
.L_13:
        /*0038*/ 	.byte	0x03, 0x50
        /*003a*/ 	.short	0x0000


	//----- nvinfo : EIATTR_MAXREG_COUNT
	.align		4
        /*003c*/ 	.byte	0x03, 0x1b
        /*003e*/ 	.short	0x00ff


	//----- nvinfo : EIATTR_MERCURY_ISA_VERSION
	.align		4
        /*0040*/ 	.byte	0x03, 0x5f
        /*0042*/ 	.short	0x0101


	//----- nvinfo : EIATTR_VRC_CTA_INIT_COUNT
	.align		4
        /*0044*/ 	.byte	0x02, 0x4a
	.zero		1
	.zero		1


	//----- nvinfo : EIATTR_EXIT_INSTR_OFFSETS
	.align		4
        /*0048*/ 	.byte	0x04, 0x1c
        /*004a*/ 	.short	(.L_15 - .L_14)


	//   ....[0]....
.L_14:
        /*004c*/ 	.word	0x00000060


	//   ....[1]....
        /*0050*/ 	.word	0x00000120


	//----- nvinfo : EIATTR_CBANK_PARAM_SIZE
	.align		4
.L_15:
        /*0054*/ 	.byte	0x03, 0x19
        /*0056*/ 	.short	0x0018


	//----- nvinfo : EIATTR_PARAM_CBANK
	.align		4
        /*0058*/ 	.byte	0x04, 0x0a
        /*005a*/ 	.short	(.L_17 - .L_16)
	.align		4
.L_16:
        /*005c*/ 	.word	index@(.nv.constant0._Z7vec_addPfS_S_)
        /*0060*/ 	.short	0x0380
        /*0062*/ 	.short	0x0018


	//----- nvinfo : EIATTR_SW_WAR
	.align		4
.L_17:
        /*0064*/ 	.byte	0x04, 0x36
        /*0066*/ 	.short	(.L_19 - .L_18)
.L_18:
        /*0068*/ 	.word	0x00000008
.L_19:


//--------------------- .nv.callgraph             --------------------------
	.section	.nv.callgraph,"",@"SHT_CUDA_CALLGRAPH"
	.align	4
	.sectionentsize	8
	.align		4
        /*0000*/ 	.word	0x00000000
	.align		4
        /*0004*/ 	.word	0xffffffff
	.align		4
        /*0008*/ 	.word	0x00000000
	.align		4
        /*000c*/ 	.word	0xfffffffe
	.align		4
        /*0010*/ 	.word	0x00000000
	.align		4
        /*0014*/ 	.word	0xfffffffd
	.align		4
        /*0018*/ 	.word	0x00000000
	.align		4
        /*001c*/ 	.word	0xfffffffc


//--------------------- .text._Z7vec_addPfS_S_    --------------------------
	.section	.text._Z7vec_addPfS_S_,"ax",@progbits
	.align	128
        .global         _Z7vec_addPfS_S_
        .type           _Z7vec_addPfS_S_,@function
        .size           _Z7vec_addPfS_S_,(.L_x_1 - _Z7vec_addPfS_S_)
        .other          _Z7vec_addPfS_S_,@"STO_CUDA_ENTRY STV_DEFAULT"
_Z7vec_addPfS_S_:
.text._Z7vec_addPfS_S_:
[----:B------:R-:W-:Y:S01]  /*0000*/  LDC R1, c[0x0][0x37c] ;  /* 0x0000df00ff017b82 */ /* 0x000fe20000000800 */
[----:B------:R-:W0:Y:S07]  /*0010*/  S2R R0, SR_TID.X ;  /* 0x0000000000007919 */ /* 0x000e2e0000002100 */
[----:B------:R-:W0:Y:S08]  /*0020*/  S2UR UR4, SR_CTAID.X ;  /* 0x00000000000479c3 */ /* 0x000e300000002500 */
[----:B------:R-:W0:Y:S02]  /*0030*/  LDC R9, c[0x0][0x360] ;  /* 0x0000d800ff097b82 */ /* 0x000e240000000800 */
[----:B0-----:R-:W-:-:S05]  /*0040*/  IMAD R9, R9, UR4, R0 ;  /* 0x0000000409097c24 */ /* 0x001fca000f8e0200 */
[----:B------:R-:W-:-:S13]  /*0050*/  ISETP.GT.AND P0, PT, R9, 0x3ff, PT ;  /* 0x000003ff0900780c */ /* 0x000fda0003f04270 */
[----:B------:R-:W-:Y:S05]  /*0060*/  @P0 EXIT ;  /* 0x000000000000094d */ /* 0x000fea0003800000 */
[----:B------:R-:W0:Y:S01]  /*0070*/  LDC.64 R2, c[0x0][0x380] ;  /* 0x0000e000ff027b82 */ /* 0x000e220000000a00 */
[----:B------:R-:W1:Y:S07]  /*0080*/  LDCU.64 UR4, c[0x0][0x358] ;  /* 0x00006b00ff0477ac */ /* 0x000e6e0008000a00 */
[----:B------:R-:W2:Y:S08]  /*0090*/  LDC.64 R4, c[0x0][0x388] ;  /* 0x0000e200ff047b82 */ /* 0x000eb00000000a00 */
[----:B------:R-:W3:Y:S01]  /*00a0*/  LDC.64 R6, c[0x0][0x390] ;  /* 0x0000e400ff067b82 */ /* 0x000ee20000000a00 */
[----:B0-----:R-:W-:-:S06]  /*00b0*/  IMAD.WIDE R2, R9, 0x4, R2 ;  /* 0x0000000409027825 */ /* 0x001fcc00078e0202 */
[----:B-1----:R-:W4:Y:S01]  /*00c0*/  LDG.E R2, desc[UR4][R2.64] ;  /* 0x0000000402027981 */ /* 0x002f22000c1e1900 */
[----:B--2---:R-:W-:-:S06]  /*00d0*/  IMAD.WIDE R4, R9, 0x4, R4 ;  /* 0x0000000409047825 */ /* 0x004fcc00078e0204 */
[----:B------:R-:W4:Y:S01]  /*00e0*/  LDG.E R5, desc[UR4][R4.64] ;  /* 0x0000000404057981 */ /* 0x000f22000c1e1900 */
[----:B---3--:R-:W-:-:S04]  /*00f0*/  IMAD.WIDE R6, R9, 0x4, R6 ;  /* 0x0000000409067825 */ /* 0x008fc800078e0206 */
[----:B----4-:R-:W-:-:S05]  /*0100*/  FADD R9, R2, R5 ;  /* 0x0000000502097221 */ /* 0x010fca0000000000 */
[----:B------:R-:W-:Y:S01]  /*0110*/  STG.E desc[UR4][R6.64], R9 ;  /* 0x0000000906007986 */ /* 0x000fe2000c101904 */
[----:B------:R-:W-:Y:S05]  /*0120*/  EXIT ;  /* 0x000000000000794d */ /* 0x000fea0003800000 */
.L_x_0:
[----:B------:R-:W-:-:S00]  /*0130*/  BRA `(.L_x_0) ;  /* 0xfffffffc00fc7947 */ /* 0x000fc0000383ffff */
[----:B------:R-:W-:-:S00]  /*0140*/  NOP ;  /* 0x0000000000007918 */ /* 0x000fc00000000000 */
        /* <DEDUP_REMOVED lines=11> */
.L_x_1:


//--------------------- .nv.shared.reserved.0     --------------------------
	.section	.nv.shared.reserved.0,"aw",@nobits
	.weak		__nv_reservedSMEM_offset_0_alias
	.size		__nv_reservedSMEM_offset_0_alias, 0, 64
	.other		__nv_reservedSMEM_offset_0_alias,@"STO_CUDA_RESERVED_SHARED STV_DEFAULT"
__nv_reservedSMEM_offset_0_alias:
	.zero		0
	.zero		64


//--------------------- .nv.constant0._Z7vec_addPfS_S_ --------------------------
	.section	.nv.constant0._Z7vec_addPfS_S_,"a",@progbits
	.sectionflags	@""
	.align	4
.nv.constant0._Z7vec_addPfS_S_:
	.zero		920


//--------------------- SYMBOLS --------------------------

	.type		.nv.reservedSmem.offset0,@object
	.size		.nv.reservedSmem.offset0,0x4
